//
// Generated by NVIDIA NVVM Compiler
//
// Compiler Build ID: CL-36424714
// Cuda compilation tools, release 13.0, V13.0.88
// Based on NVVM 20.0.0
//

.version 9.0
.target sm_100
.address_size 64

	// .globl	_Z13kernel_matmuliPfS_S_
// _ZZ15kernel_matmulsmiPfS_S_E2as has been demoted
// _ZZ15kernel_matmulsmiPfS_S_E2bs has been demoted
// _ZZ15kernel_matmulsmiPfS_S_E2cs has been demoted

.visible .entry _Z13kernel_matmuliPfS_S_(
	.param .u32 _Z13kernel_matmuliPfS_S__param_0,
	.param .u64 .ptr .align 1 _Z13kernel_matmuliPfS_S__param_1,
	.param .u64 .ptr .align 1 _Z13kernel_matmuliPfS_S__param_2,
	.param .u64 .ptr .align 1 _Z13kernel_matmuliPfS_S__param_3
)
{
	.reg .pred 	%p<10>;
	.reg .b32 	%r<39>;
	.reg .b32 	%f<68>;
	.reg .b64 	%rd<67>;

	ld.param.u32 	%r17, [_Z13kernel_matmuliPfS_S__param_0];
	ld.param.u64 	%rd14, [_Z13kernel_matmuliPfS_S__param_1];
	ld.param.u64 	%rd15, [_Z13kernel_matmuliPfS_S__param_2];
	cvta.to.global.u64 	%rd1, %rd15;
	cvta.to.global.u64 	%rd2, %rd14;
	mov.u32 	%r18, %ctaid.x;
	mov.u32 	%r19, %ntid.x;
	mov.u32 	%r20, %tid.x;
	mad.lo.s32 	%r1, %r18, %r19, %r20;
	mov.u32 	%r21, %ctaid.y;
	mov.u32 	%r22, %ntid.y;
	mov.u32 	%r23, %tid.y;
	mad.lo.s32 	%r2, %r21, %r22, %r23;
	setp.lt.s32 	%p1, %r17, 1;
	mov.f32 	%f67, 0f00000000;
	@%p1 bra 	$L__BB0_12;
	mul.lo.s32 	%r3, %r2, %r17;
	and.b32  	%r4, %r17, 7;
	setp.lt.u32 	%p2, %r17, 8;
	mov.f32 	%f67, 0f00000000;
	mov.b32 	%r37, 0;
	@%p2 bra 	$L__BB0_4;
	and.b32  	%r37, %r17, 2147483640;
	neg.s32 	%r35, %r37;
	mul.wide.u32 	%rd16, %r17, 4;
	add.s64 	%rd3, %rd1, %rd16;
	mul.wide.u32 	%rd17, %r17, 8;
	add.s64 	%rd4, %rd1, %rd17;
	mul.wide.u32 	%rd18, %r17, 12;
	add.s64 	%rd5, %rd1, %rd18;
	mul.wide.u32 	%rd19, %r17, 16;
	add.s64 	%rd6, %rd1, %rd19;
	mul.wide.u32 	%rd20, %r17, 20;
	add.s64 	%rd7, %rd1, %rd20;
	mul.wide.u32 	%rd21, %r17, 24;
	add.s64 	%rd8, %rd1, %rd21;
	mul.wide.u32 	%rd22, %r17, 28;
	add.s64 	%rd9, %rd1, %rd22;
	mul.wide.u32 	%rd23, %r3, 4;
	add.s64 	%rd24, %rd23, %rd2;
	add.s64 	%rd66, %rd24, 16;
	mov.f32 	%f67, 0f00000000;
	mov.u32 	%r34, %r1;
$L__BB0_3:
	.pragma "nounroll";
	mul.wide.s32 	%rd25, %r34, 4;
	add.s64 	%rd26, %rd3, %rd25;
	add.s64 	%rd27, %rd4, %rd25;
	add.s64 	%rd28, %rd5, %rd25;
	add.s64 	%rd29, %rd6, %rd25;
	add.s64 	%rd30, %rd7, %rd25;
	add.s64 	%rd31, %rd8, %rd25;
	add.s64 	%rd32, %rd9, %rd25;
	add.s64 	%rd33, %rd1, %rd25;
	ld.global.f32 	%f17, [%rd66+-16];
	ld.global.f32 	%f18, [%rd33];
	fma.rn.f32 	%f19, %f17, %f18, %f67;
	ld.global.f32 	%f20, [%rd66+-12];
	ld.global.f32 	%f21, [%rd26];
	fma.rn.f32 	%f22, %f20, %f21, %f19;
	ld.global.f32 	%f23, [%rd66+-8];
	ld.global.f32 	%f24, [%rd27];
	fma.rn.f32 	%f25, %f23, %f24, %f22;
	ld.global.f32 	%f26, [%rd66+-4];
	ld.global.f32 	%f27, [%rd28];
	fma.rn.f32 	%f28, %f26, %f27, %f25;
	ld.global.f32 	%f29, [%rd66];
	ld.global.f32 	%f30, [%rd29];
	fma.rn.f32 	%f31, %f29, %f30, %f28;
	ld.global.f32 	%f32, [%rd66+4];
	ld.global.f32 	%f33, [%rd30];
	fma.rn.f32 	%f34, %f32, %f33, %f31;
	ld.global.f32 	%f35, [%rd66+8];
	ld.global.f32 	%f36, [%rd31];
	fma.rn.f32 	%f37, %f35, %f36, %f34;
	ld.global.f32 	%f38, [%rd66+12];
	ld.global.f32 	%f39, [%rd32];
	fma.rn.f32 	%f67, %f38, %f39, %f37;
	add.s32 	%r35, %r35, 8;
	shl.b32 	%r25, %r17, 3;
	add.s32 	%r34, %r34, %r25;
	add.s64 	%rd66, %rd66, 32;
	setp.ne.s32 	%p3, %r35, 0;
	@%p3 bra 	$L__BB0_3;
$L__BB0_4:
	setp.eq.s32 	%p4, %r4, 0;
	@%p4 bra 	$L__BB0_12;
	and.b32  	%r12, %r17, 3;
	setp.lt.u32 	%p5, %r4, 4;
	@%p5 bra 	$L__BB0_7;
	add.s32 	%r26, %r37, %r3;
	mul.wide.u32 	%rd34, %r26, 4;
	add.s64 	%rd35, %rd2, %rd34;
	ld.global.f32 	%f41, [%rd35];
	mad.lo.s32 	%r27, %r37, %r17, %r1;
	mul.wide.s32 	%rd36, %r27, 4;
	add.s64 	%rd37, %rd1, %rd36;
	ld.global.f32 	%f42, [%rd37];
	fma.rn.f32 	%f43, %f41, %f42, %f67;
	cvt.u64.u32 	%rd38, %r3;
	cvt.u64.u32 	%rd39, %r37;
	add.s64 	%rd40, %rd39, %rd38;
	shl.b64 	%rd41, %rd40, 2;
	add.s64 	%rd42, %rd2, %rd41;
	ld.global.f32 	%f44, [%rd42+4];
	mul.wide.u32 	%rd43, %r17, 4;
	add.s64 	%rd44, %rd37, %rd43;
	ld.global.f32 	%f45, [%rd44];
	fma.rn.f32 	%f46, %f44, %f45, %f43;
	ld.global.f32 	%f47, [%rd42+8];
	add.s64 	%rd45, %rd44, %rd43;
	ld.global.f32 	%f48, [%rd45];
	fma.rn.f32 	%f49, %f47, %f48, %f46;
	ld.global.f32 	%f50, [%rd42+12];
	add.s64 	%rd46, %rd45, %rd43;
	ld.global.f32 	%f51, [%rd46];
	fma.rn.f32 	%f67, %f50, %f51, %f49;
	add.s32 	%r37, %r37, 4;
$L__BB0_7:
	setp.eq.s32 	%p6, %r12, 0;
	@%p6 bra 	$L__BB0_12;
	setp.eq.s32 	%p7, %r12, 1;
	@%p7 bra 	$L__BB0_10;
	add.s32 	%r28, %r37, %r3;
	mul.wide.u32 	%rd47, %r28, 4;
	add.s64 	%rd48, %rd2, %rd47;
	ld.global.f32 	%f53, [%rd48];
	mad.lo.s32 	%r29, %r37, %r17, %r1;
	mul.wide.s32 	%rd49, %r29, 4;
	add.s64 	%rd50, %rd1, %rd49;
	ld.global.f32 	%f54, [%rd50];
	fma.rn.f32 	%f55, %f53, %f54, %f67;
	cvt.u64.u32 	%rd51, %r3;
	cvt.u64.u32 	%rd52, %r37;
	add.s64 	%rd53, %rd52, %rd51;
	shl.b64 	%rd54, %rd53, 2;
	add.s64 	%rd55, %rd2, %rd54;
	ld.global.f32 	%f56, [%rd55+4];
	mul.wide.u32 	%rd56, %r17, 4;
	add.s64 	%rd57, %rd50, %rd56;
	ld.global.f32 	%f57, [%rd57];
	fma.rn.f32 	%f67, %f56, %f57, %f55;
	add.s32 	%r37, %r37, 2;
$L__BB0_10:
	and.b32  	%r30, %r17, 1;
	setp.eq.b32 	%p8, %r30, 1;
	not.pred 	%p9, %p8;
	@%p9 bra 	$L__BB0_12;
	add.s32 	%r31, %r37, %r3;
	mul.wide.u32 	%rd58, %r31, 4;
	add.s64 	%rd59, %rd2, %rd58;
	ld.global.f32 	%f58, [%rd59];
	mad.lo.s32 	%r32, %r37, %r17, %r1;
	mul.wide.s32 	%rd60, %r32, 4;
	add.s64 	%rd61, %rd1, %rd60;
	ld.global.f32 	%f59, [%rd61];
	fma.rn.f32 	%f67, %f58, %f59, %f67;
$L__BB0_12:
	ld.param.u64 	%rd65, [_Z13kernel_matmuliPfS_S__param_3];
	cvta.to.global.u64 	%rd62, %rd65;
	mad.lo.s32 	%r33, %r2, %r17, %r1;
	mul.wide.s32 	%rd63, %r33, 4;
	add.s64 	%rd64, %rd62, %rd63;
	st.global.f32 	[%rd64], %f67;
	ret;

}
	// .globl	_Z15kernel_matmulsmiPfS_S_
.visible .entry _Z15kernel_matmulsmiPfS_S_(
	.param .u32 _Z15kernel_matmulsmiPfS_S__param_0,
	.param .u64 .ptr .align 1 _Z15kernel_matmulsmiPfS_S__param_1,
	.param .u64 .ptr .align 1 _Z15kernel_matmulsmiPfS_S__param_2,
	.param .u64 .ptr .align 1 _Z15kernel_matmulsmiPfS_S__param_3
)
{
	.reg .pred 	%p<3>;
	.reg .b32 	%r<39>;
	.reg .b32 	%f<104>;
	.reg .b64 	%rd<13>;
	// demoted variable
	.shared .align 4 .b8 _ZZ15kernel_matmulsmiPfS_S_E2as[4096];
	// demoted variable
	.shared .align 4 .b8 _ZZ15kernel_matmulsmiPfS_S_E2bs[4096];
	// demoted variable
	.shared .align 4 .b8 _ZZ15kernel_matmulsmiPfS_S_E2cs[4096];
	ld.param.u32 	%r21, [_Z15kernel_matmulsmiPfS_S__param_0];
	ld.param.u64 	%rd3, [_Z15kernel_matmulsmiPfS_S__param_1];
	ld.param.u64 	%rd4, [_Z15kernel_matmulsmiPfS_S__param_2];
	ld.param.u64 	%rd5, [_Z15kernel_matmulsmiPfS_S__param_3];
	mov.u32 	%r22, %ctaid.x;
	mov.u32 	%r23, %ntid.x;
	mov.u32 	%r1, %tid.x;
	mad.lo.s32 	%r2, %r22, %r23, %r1;
	mov.u32 	%r24, %ctaid.y;
	mov.u32 	%r25, %ntid.y;
	mov.u32 	%r3, %tid.y;
	mad.lo.s32 	%r4, %r24, %r25, %r3;
	shl.b32 	%r5, %r3, 5;
	add.s32 	%r6, %r5, %r1;
	shl.b32 	%r26, %r6, 2;
	mov.u32 	%r27, _ZZ15kernel_matmulsmiPfS_S_E2cs;
	add.s32 	%r7, %r27, %r26;
	mov.b32 	%r28, 0;
	st.shared.u32 	[%r7], %r28;
	setp.lt.s32 	%p1, %r21, 1;
	mov.f32 	%f103, 0f00000000;
	@%p1 bra 	$L__BB1_4;
	mov.u32 	%r31, _ZZ15kernel_matmulsmiPfS_S_E2as;
	add.s32 	%r8, %r31, %r26;
	mov.u32 	%r32, _ZZ15kernel_matmulsmiPfS_S_E2bs;
	add.s32 	%r9, %r32, %r26;
	shl.b32 	%r33, %r5, 2;
	add.s32 	%r10, %r31, %r33;
	shl.b32 	%r34, %r1, 2;
	add.s32 	%r11, %r32, %r34;
	mad.lo.s32 	%r37, %r3, %r21, %r2;
	shl.b32 	%r13, %r21, 5;
	mad.lo.s32 	%r36, %r4, %r21, %r1;
	cvta.to.global.u64 	%rd1, %rd3;
	cvta.to.global.u64 	%rd2, %rd4;
	mov.b32 	%r38, 0;
$L__BB1_2:
	mul.wide.s32 	%rd6, %r37, 4;
	add.s64 	%rd7, %rd2, %rd6;
	mul.wide.s32 	%rd8, %r36, 4;
	add.s64 	%rd9, %rd1, %rd8;
	ld.global.f32 	%f4, [%rd9];
	st.shared.f32 	[%r8], %f4;
	ld.global.f32 	%f5, [%rd7];
	st.shared.f32 	[%r9], %f5;
	bar.sync 	0;
	ld.shared.f32 	%f6, [%r7];
	ld.shared.f32 	%f7, [%r10];
	ld.shared.f32 	%f8, [%r11];
	fma.rn.f32 	%f9, %f7, %f8, %f6;
	ld.shared.f32 	%f10, [%r10+4];
	ld.shared.f32 	%f11, [%r11+128];
	fma.rn.f32 	%f12, %f10, %f11, %f9;
	ld.shared.f32 	%f13, [%r10+8];
	ld.shared.f32 	%f14, [%r11+256];
	fma.rn.f32 	%f15, %f13, %f14, %f12;
	ld.shared.f32 	%f16, [%r10+12];
	ld.shared.f32 	%f17, [%r11+384];
	fma.rn.f32 	%f18, %f16, %f17, %f15;
	ld.shared.f32 	%f19, [%r10+16];
	ld.shared.f32 	%f20, [%r11+512];
	fma.rn.f32 	%f21, %f19, %f20, %f18;
	ld.shared.f32 	%f22, [%r10+20];
	ld.shared.f32 	%f23, [%r11+640];
	fma.rn.f32 	%f24, %f22, %f23, %f21;
	ld.shared.f32 	%f25, [%r10+24];
	ld.shared.f32 	%f26, [%r11+768];
	fma.rn.f32 	%f27, %f25, %f26, %f24;
	ld.shared.f32 	%f28, [%r10+28];
	ld.shared.f32 	%f29, [%r11+896];
	fma.rn.f32 	%f30, %f28, %f29, %f27;
	ld.shared.f32 	%f31, [%r10+32];
	ld.shared.f32 	%f32, [%r11+1024];
	fma.rn.f32 	%f33, %f31, %f32, %f30;
	ld.shared.f32 	%f34, [%r10+36];
	ld.shared.f32 	%f35, [%r11+1152];
	fma.rn.f32 	%f36, %f34, %f35, %f33;
	ld.shared.f32 	%f37, [%r10+40];
	ld.shared.f32 	%f38, [%r11+1280];
	fma.rn.f32 	%f39, %f37, %f38, %f36;
	ld.shared.f32 	%f40, [%r10+44];
	ld.shared.f32 	%f41, [%r11+1408];
	fma.rn.f32 	%f42, %f40, %f41, %f39;
	ld.shared.f32 	%f43, [%r10+48];
	ld.shared.f32 	%f44, [%r11+1536];
	fma.rn.f32 	%f45, %f43, %f44, %f42;
	ld.shared.f32 	%f46, [%r10+52];
	ld.shared.f32 	%f47, [%r11+1664];
	fma.rn.f32 	%f48, %f46, %f47, %f45;
	ld.shared.f32 	%f49, [%r10+56];
	ld.shared.f32 	%f50, [%r11+1792];
	fma.rn.f32 	%f51, %f49, %f50, %f48;
	ld.shared.f32 	%f52, [%r10+60];
	ld.shared.f32 	%f53, [%r11+1920];
	fma.rn.f32 	%f54, %f52, %f53, %f51;
	ld.shared.f32 	%f55, [%r10+64];
	ld.shared.f32 	%f56, [%r11+2048];
	fma.rn.f32 	%f57, %f55, %f56, %f54;
	ld.shared.f32 	%f58, [%r10+68];
	ld.shared.f32 	%f59, [%r11+2176];
	fma.rn.f32 	%f60, %f58, %f59, %f57;
	ld.shared.f32 	%f61, [%r10+72];
	ld.shared.f32 	%f62, [%r11+2304];
	fma.rn.f32 	%f63, %f61, %f62, %f60;
	ld.shared.f32 	%f64, [%r10+76];
	ld.shared.f32 	%f65, [%r11+2432];
	fma.rn.f32 	%f66, %f64, %f65, %f63;
	ld.shared.f32 	%f67, [%r10+80];
	ld.shared.f32 	%f68, [%r11+2560];
	fma.rn.f32 	%f69, %f67, %f68, %f66;
	ld.shared.f32 	%f70, [%r10+84];
	ld.shared.f32 	%f71, [%r11+2688];
	fma.rn.f32 	%f72, %f70, %f71, %f69;
	ld.shared.f32 	%f73, [%r10+88];
	ld.shared.f32 	%f74, [%r11+2816];
	fma.rn.f32 	%f75, %f73, %f74, %f72;
	ld.shared.f32 	%f76, [%r10+92];
	ld.shared.f32 	%f77, [%r11+2944];
	fma.rn.f32 	%f78, %f76, %f77, %f75;
	ld.shared.f32 	%f79, [%r10+96];
	ld.shared.f32 	%f80, [%r11+3072];
	fma.rn.f32 	%f81, %f79, %f80, %f78;
	ld.shared.f32 	%f82, [%r10+100];
	ld.shared.f32 	%f83, [%r11+3200];
	fma.rn.f32 	%f84, %f82, %f83, %f81;
	ld.shared.f32 	%f85, [%r10+104];
	ld.shared.f32 	%f86, [%r11+3328];
	fma.rn.f32 	%f87, %f85, %f86, %f84;
	ld.shared.f32 	%f88, [%r10+108];
	ld.shared.f32 	%f89, [%r11+3456];
	fma.rn.f32 	%f90, %f88, %f89, %f87;
	ld.shared.f32 	%f91, [%r10+112];
	ld.shared.f32 	%f92, [%r11+3584];
	fma.rn.f32 	%f93, %f91, %f92, %f90;
	ld.shared.f32 	%f94, [%r10+116];
	ld.shared.f32 	%f95, [%r11+3712];
	fma.rn.f32 	%f96, %f94, %f95, %f93;
	ld.shared.f32 	%f97, [%r10+120];
	ld.shared.f32 	%f98, [%r11+3840];
	fma.rn.f32 	%f99, %f97, %f98, %f96;
	ld.shared.f32 	%f100, [%r10+124];
	ld.shared.f32 	%f101, [%r11+3968];
	fma.rn.f32 	%f102, %f100, %f101, %f99;
	st.shared.f32 	[%r7], %f102;
	bar.sync 	0;
	add.s32 	%r38, %r38, 32;
	add.s32 	%r37, %r37, %r13;
	add.s32 	%r36, %r36, 32;
	setp.lt.s32 	%p2, %r38, %r21;
	@%p2 bra 	$L__BB1_2;
	ld.shared.f32 	%f103, [%r7];
$L__BB1_4:
	cvta.to.global.u64 	%rd10, %rd5;
	mad.lo.s32 	%r35, %r4, %r21, %r2;
	mul.wide.s32 	%rd11, %r35, 4;
	add.s64 	%rd12, %rd10, %rd11;
	st.global.f32 	[%rd12], %f103;
	ret;

}


// ===== COMPILED SASS (sm_100) =====

	.target	sm_100

	.elftype	@"ET_EXEC"


//--------------------- .note.nv.tkinfo           --------------------------
	.section	.note.nv.tkinfo,"",@"SHT_NOTE"
	.sectionflags	@"SHF_NOTE_NV_TKINFO"
	.tkinfo
        /*0018*/ 	.word	0x00000002
        /*0030*/ 	.string	""
        /*0030*/ 	.string	"ptxas"
        /*0030*/ 	.string	"Cuda compilation tools, release 13.0, V13.0.88"
        /*0030*/ 	.string	"Build cuda_13.0.r13.0/compiler.36424714_0"
        /*0030*/ 	.string	"-arch sm_100 -m 64 "



//--------------------- .note.nv.cuinfo           --------------------------
	.section	.note.nv.cuinfo,"",@"SHT_NOTE"
	.sectionflags	@"SHF_NOTE_NV_CUINFO"
        /*0018*/ 	.short	0x0002
        /*001a*/ 	.short	0x0064
        /*001c*/ 	.short	0x0082
	.zero		2


//--------------------- .nv.info                  --------------------------
	.section	.nv.info,"",@"SHT_CUDA_INFO"
	.align	4


	//----- nvinfo : EIATTR_REGCOUNT
	.align		4
        /*0000*/ 	.byte	0x04, 0x2f
        /*0002*/ 	.short	(.L_1 - .L_0)
	.align		4
.L_0:
        /*0004*/ 	.word	index@(_Z13kernel_matmuliPfS_S_)
        /*0008*/ 	.word	0x0000001e


	//----- nvinfo : EIATTR_FRAME_SIZE
	.align		4
.L_1:
        /*000c*/ 	.byte	0x04, 0x11
        /*000e*/ 	.short	(.L_3 - .L_2)
	.align		4
.L_2:
        /*0010*/ 	.word	index@(_Z13kernel_matmuliPfS_S_)
        /*0014*/ 	.word	0x00000000


	//----- nvinfo : EIATTR_REGCOUNT
	.align		4
.L_3:
        /*0018*/ 	.byte	0x04, 0x2f
        /*001a*/ 	.short	(.L_5 - .L_4)
	.align		4
.L_4:
        /*001c*/ 	.word	index@(_Z15kernel_matmulsmiPfS_S_)
        /*0020*/ 	.word	0x00000020


	//----- nvinfo : EIATTR_FRAME_SIZE
	.align		4
.L_5:
        /*0024*/ 	.byte	0x04, 0x11
        /*0026*/ 	.short	(.L_7 - .L_6)
	.align		4
.L_6:
        /*0028*/ 	.word	index@(_Z15kernel_matmulsmiPfS_S_)
        /*002c*/ 	.word	0x00000000


	//----- nvinfo : EIATTR_MIN_STACK_SIZE
	.align		4
.L_7:
        /*0030*/ 	.byte	0x04, 0x12
        /*0032*/ 	.short	(.L_9 - .L_8)
	.align		4
.L_8:
        /*0034*/ 	.word	index@(_Z15kernel_matmulsmiPfS_S_)
        /*0038*/ 	.word	0x00000000


	//----- nvinfo : EIATTR_MIN_STACK_SIZE
	.align		4
.L_9:
        /*003c*/ 	.byte	0x04, 0x12
        /*003e*/ 	.short	(.L_11 - .L_10)
	.align		4
.L_10:
        /*0040*/ 	.word	index@(_Z13kernel_matmuliPfS_S_)
        /*0044*/ 	.word	0x00000000
.L_11:


//--------------------- .nv.compat                --------------------------
	.section	.nv.compat,"",@"SHT_CUDA_COMPAT_INFO"
	.align	4
        /*0000*/ 	.byte	0x02, 0x09, 0x00, 0x00, 0x02, 0x02, 0x01, 0x00, 0x02, 0x05, 0x05, 0x00, 0x03, 0x07, 0x01, 0x01
        /*0010*/ 	.byte	0x02, 0x03, 0x00, 0x00, 0x02, 0x06, 0x01, 0x00, 0x04, 0x0b, 0x08, 0x00, 0x09, 0x00, 0x00, 0x00
        /*0020*/ 	.byte	0x00, 0x00, 0x00, 0x00


//--------------------- .nv.info._Z15kernel_matmulsmiPfS_S_ --------------------------
	.section	.nv.info._Z15kernel_matmulsmiPfS_S_,"",@"SHT_CUDA_INFO"
	.sectionflags	@""
	.align	4


	//----- nvinfo : EIATTR_CUDA_API_VERSION
	.align		4
        /*0000*/ 	.byte	0x04, 0x37
        /*0002*/ 	.short	(.L_13 - .L_12)
.L_12:
        /*0004*/ 	.word	0x00000082


	//----- nvinfo : EIATTR_KPARAM_INFO
	.align		4
.L_13:
        /*0008*/ 	.byte	0x04, 0x17
        /*000a*/ 	.short	(.L_15 - .L_14)
.L_14:
        /*000c*/ 	.word	0x00000000
        /*0010*/ 	.short	0x0003
        /*0012*/ 	.short	0x0018
        /*0014*/ 	.byte	0x00, 0xf5, 0x21, 0x00


	//----- nvinfo : EIATTR_KPARAM_INFO
	.align		4
.L_15:
        /*0018*/ 	.byte	0x04, 0x17
        /*001a*/ 	.short	(.L_17 - .L_16)
.L_16:
        /*001c*/ 	.word	0x00000000
        /*0020*/ 	.short	0x0002
        /*0022*/ 	.short	0x0010
        /*0024*/ 	.byte	0x00, 0xf5, 0x21, 0x00


	//----- nvinfo : EIATTR_KPARAM_INFO
	.align		4
.L_17:
        /*0028*/ 	.byte	0x04, 0x17
        /*002a*/ 	.short	(.L_19 - .L_18)
.L_18:
        /*002c*/ 	.word	0x00000000
        /*0030*/ 	.short	0x0001
        /*0032*/ 	.short	0x0008
        /*0034*/ 	.byte	0x00, 0xf5, 0x21, 0x00


	//----- nvinfo : EIATTR_KPARAM_INFO
	.align		4
.L_19:
        /*0038*/ 	.byte	0x04, 0x17
        /*003a*/ 	.short	(.L_21 - .L_20)
.L_20:
        /*003c*/ 	.word	0x00000000
        /*0040*/ 	.short	0x0000
        /*0042*/ 	.short	0x0000
        /*0044*/ 	.byte	0x00, 0xf0, 0x11, 0x00


	//----- nvinfo : EIATTR_SPARSE_MMA_MASK
	.align		4
.L_21:
        /*0048*/ 	.byte	0x03, 0x50
        /*004a*/ 	.short	0x0000


	//----- nvinfo : EIATTR_MAXREG_COUNT
	.align		4
        /*004c*/ 	.byte	0x03, 0x1b
        /*004e*/ 	.short	0x00ff


	//----- nvinfo : EIATTR_NUM_BARRIERS
	.align		4
        /*0050*/ 	.byte	0x02, 0x4c
        /*0052*/ 	.byte	0x01
	.zero		1


	//----- nvinfo : EIATTR_MERCURY_ISA_VERSION
	.align		4
        /*0054*/ 	.byte	0x03, 0x5f
        /*0056*/ 	.short	0x0101


	//----- nvinfo : EIATTR_VRC_CTA_INIT_COUNT
	.align		4
        /*0058*/ 	.byte	0x02, 0x4a
	.zero		1
	.zero		1


	//----- nvinfo : EIATTR_EXIT_INSTR_OFFSETS
	.align		4
        /*005c*/ 	.byte	0x04, 0x1c
        /*005e*/ 	.short	(.L_23 - .L_22)


	//   ....[0]....
.L_22:
        /*0060*/ 	.word	0x000007d0


	//----- nvinfo : EIATTR_CBANK_PARAM_SIZE
	.align		4
.L_23:
        /*0064*/ 	.byte	0x03, 0x19
        /*0066*/ 	.short	0x0020


	//----- nvinfo : EIATTR_PARAM_CBANK
	.align		4
        /*0068*/ 	.byte	0x04, 0x0a
        /*006a*/ 	.short	(.L_25 - .L_24)
	.align		4
.L_24:
        /*006c*/ 	.word	index@(.nv.constant0._Z15kernel_matmulsmiPfS_S_)
        /*0070*/ 	.short	0x0380
        /*0072*/ 	.short	0x0020


	//----- nvinfo : EIATTR_SW_WAR
	.align		4
.L_25:
        /*0074*/ 	.byte	0x04, 0x36
        /*0076*/ 	.short	(.L_27 - .L_26)
.L_26:
        /*0078*/ 	.word	0x00000008
.L_27:


//--------------------- .nv.info._Z13kernel_matmuliPfS_S_ --------------------------
	.section	.nv.info._Z13kernel_matmuliPfS_S_,"",@"SHT_CUDA_INFO"
	.sectionflags	@""
	.align	4


	//----- nvinfo : EIATTR_CUDA_API_VERSION
	.align		4
        /*0000*/ 	.byte	0x04, 0x37
        /*0002*/ 	.short	(.L_29 - .L_28)
.L_28:
        /*0004*/ 	.word	0x00000082


	//----- nvinfo : EIATTR_KPARAM_INFO
	.align		4
.L_29:
        /*0008*/ 	.byte	0x04, 0x17
        /*000a*/ 	.short	(.L_31 - .L_30)
.L_30:
        /*000c*/ 	.word	0x00000000
        /*0010*/ 	.short	0x0003
        /*0012*/ 	.short	0x0018
        /*0014*/ 	.byte	0x00, 0xf5, 0x21, 0x00


	//----- nvinfo : EIATTR_KPARAM_INFO
	.align		4
.L_31:
        /*0018*/ 	.byte	0x04, 0x17
        /*001a*/ 	.short	(.L_33 - .L_32)
.L_32:
        /*001c*/ 	.word	0x00000000
        /*0020*/ 	.short	0x0002
        /*0022*/ 	.short	0x0010
        /*0024*/ 	.byte	0x00, 0xf5, 0x21, 0x00


	//----- nvinfo : EIATTR_KPARAM_INFO
	.align		4
.L_33:
        /*0028*/ 	.byte	0x04, 0x17
        /*002a*/ 	.short	(.L_35 - .L_34)
.L_34:
        /*002c*/ 	.word	0x00000000
        /*0030*/ 	.short	0x0001
        /*0032*/ 	.short	0x0008
        /*0034*/ 	.byte	0x00, 0xf5, 0x21, 0x00


	//----- nvinfo : EIATTR_KPARAM_INFO
	.align		4
.L_35:
        /*0038*/ 	.byte	0x04, 0x17
        /*003a*/ 	.short	(.L_37 - .L_36)
.L_36:
        /*003c*/ 	.word	0x00000000
        /*0040*/ 	.short	0x0000
        /*0042*/ 	.short	0x0000
        /*0044*/ 	.byte	0x00, 0xf0, 0x11, 0x00


	//----- nvinfo : EIATTR_SPARSE_MMA_MASK
	.align		4
.L_37:
        /*0048*/ 	.byte	0x03, 0x50
        /*004a*/ 	.short	0x0000


	//----- nvinfo : EIATTR_MAXREG_COUNT
	.align		4
        /*004c*/ 	.byte	0x03, 0x1b
        /*004e*/ 	.short	0x00ff


	//----- nvinfo : EIATTR_MERCURY_ISA_VERSION
	.align		4
        /*0050*/ 	.byte	0x03, 0x5f
        /*0052*/ 	.short	0x0101


	//----- nvinfo : EIATTR_VRC_CTA_INIT_COUNT
	.align		4
        /*0054*/ 	.byte	0x02, 0x4a
	.zero		1
	.zero		1


	//----- nvinfo : EIATTR_EXIT_INSTR_OFFSETS
	.align		4
        /*0058*/ 	.byte	0x04, 0x1c
        /*005a*/ 	.short	(.L_39 - .L_38)


	//   ....[0]....
.L_38:
        /*005c*/ 	.word	0x00000ac0


	//----- nvinfo : EIATTR_CBANK_PARAM_SIZE
	.align		4
.L_39:
        /*0060*/ 	.byte	0x03, 0x19
        /*0062*/ 	.short	0x0020


	//----- nvinfo : EIATTR_PARAM_CBANK
	.align		4
        /*0064*/ 	.byte	0x04, 0x0a
        /*0066*/ 	.short	(.L_41 - .L_40)
	.align		4
.L_40:
        /*0068*/ 	.word	index@(.nv.constant0._Z13kernel_matmuliPfS_S_)
        /*006c*/ 	.short	0x0380
        /*006e*/ 	.short	0x0020


	//----- nvinfo : EIATTR_SW_WAR
	.align		4
.L_41:
        /*0070*/ 	.byte	0x04, 0x36
        /*0072*/ 	.short	(.L_43 - .L_42)
.L_42:
        /*0074*/ 	.word	0x00000008
.L_43:


//--------------------- .nv.callgraph             --------------------------
	.section	.nv.callgraph,"",@"SHT_CUDA_CALLGRAPH"
	.align	4
	.sectionentsize	8
	.align		4
        /*0000*/ 	.word	0x00000000
	.align		4
        /*0004*/ 	.word	0xffffffff
	.align		4
        /*0008*/ 	.word	0x00000000
	.align		4
        /*000c*/ 	.word	0xfffffffe
	.align		4
        /*0010*/ 	.word	0x00000000
	.align		4
        /*0014*/ 	.word	0xfffffffd
	.align		4
        /*0018*/ 	.word	0x00000000
	.align		4
        /*001c*/ 	.word	0xfffffffc


//--------------------- .text._Z15kernel_matmulsmiPfS_S_ --------------------------
	.section	.text._Z15kernel_matmulsmiPfS_S_,"ax",@progbits
	.align	128
        .global         _Z15kernel_matmulsmiPfS_S_
        .type           _Z15kernel_matmulsmiPfS_S_,@function
        .size           _Z15kernel_matmulsmiPfS_S_,(.L_x_8 - _Z15kernel_matmulsmiPfS_S_)
        .other          _Z15kernel_matmulsmiPfS_S_,@"STO_CUDA_ENTRY STV_DEFAULT"
_Z15kernel_matmulsmiPfS_S_:
.text._Z15kernel_matmulsmiPfS_S_:
[----:B------:R-:W-:Y:S01]  /*0000*/  LDC R1, c[0x0][0x37c] ;  /* 0x0000df00ff017b82 */ /* 0x000fe20000000800 */
[----:B------:R-:W0:Y:S07]  /*0010*/  S2R R2, SR_TID.X ;  /* 0x0000000000027919 */ /* 0x000e2e0000002100 */
[----:B------:R-:W1:Y:S01]  /*0020*/  S2UR UR6, SR_CgaCtaId ;  /* 0x00000000000679c3 */ /* 0x000e620000008800 */
[----:B------:R-:W-:Y:S01]  /*0030*/  UMOV UR4, 0x400 ;  /* 0x0000040000047882 */ /* 0x000fe20000000000 */
[----:B------:R-:W2:Y:S01]  /*0040*/  LDCU.64 UR8, c[0x0][0x358] ;  /* 0x00006b00ff0877ac */ /* 0x000ea20008000a00 */
[----:B------:R-:W0:Y:S01]  /*0050*/  S2R R7, SR_TID.Y ;  /* 0x0000000000077919 */ /* 0x000e220000002200 */
[----:B------:R-:W-:Y:S01]  /*0060*/  HFMA2 R5, -RZ, RZ, 0, 0 ;  /* 0x00000000ff057431 */ /* 0x000fe200000001ff */
[----:B------:R-:W-:-:S03]  /*0070*/  UIADD3 UR5, UPT, UPT, UR4, 0x2000, URZ ;  /* 0x0000200004057890 */ /* 0x000fc6000fffe0ff */
[----:B------:R-:W3:Y:S08]  /*0080*/  LDC R0, c[0x0][0x380] ;  /* 0x0000e000ff007b82 */ /* 0x000ef00000000800 */
[----:B------:R-:W4:Y:S01]  /*0090*/  LDC R19, c[0x0][0x360] ;  /* 0x0000d800ff137b82 */ /* 0x000f220000000800 */
[----:B-1----:R-:W-:-:S07]  /*00a0*/  ULEA UR5, UR6, UR5, 0x18 ;  /* 0x0000000506057291 */ /* 0x002fce000f8ec0ff */
[----:B------:R-:W4:Y:S01]  /*00b0*/  S2UR UR7, SR_CTAID.X ;  /* 0x00000000000779c3 */ /* 0x000f220000002500 */
[----:B---3--:R-:W-:-:S07]  /*00c0*/  ISETP.GE.AND P0, PT, R0, 0x1, PT ;  /* 0x000000010000780c */ /* 0x008fce0003f06270 */
[----:B------:R-:W1:Y:S01]  /*00d0*/  S2UR UR10, SR_CTAID.Y ;  /* 0x00000000000a79c3 */ /* 0x000e620000002600 */
[----:B0-----:R-:W-:-:S04]  /*00e0*/  LEA R6, R7, R2, 0x5 ;  /* 0x0000000207067211 */ /* 0x001fc800078e28ff */
[----:B------:R-:W-:-:S03]  /*00f0*/  LEA R16, R6, UR5, 0x2 ;  /* 0x0000000506107c11 */ /* 0x000fc6000f8e10ff */
[----:B------:R-:W1:Y:S02]  /*0100*/  LDC R17, c[0x0][0x364] ;  /* 0x0000d900ff117b82 */ /* 0x000e640000000800 */
[----:B------:R0:W-:Y:S01]  /*0110*/  STS [R16], RZ ;  /* 0x000000ff10007388 */ /* 0x0001e20000000800 */
[----:B----4-:R-:W-:Y:S02]  /*0120*/  IMAD R19, R19, UR7, R2 ;  /* 0x0000000713137c24 */ /* 0x010fe4000f8e0202 */
[----:B-1----:R-:W-:Y:S01]  /*0130*/  IMAD R17, R17, UR10, R7 ;  /* 0x0000000a11117c24 */ /* 0x002fe2000f8e0207 */
[----:B0-2---:R-:W-:Y:S06]  /*0140*/  @!P0 BRA `(.L_x_0) ;  /* 0x0000000400908947 */ /* 0x005fec0003800000 */
[----:B------:R-:W0:Y:S01]  /*0150*/  LDC.64 R22, c[0x0][0x390] ;  /* 0x0000e400ff167b82 */ /* 0x000e220000000a00 */
[----:B------:R-:W-:Y:S01]  /*0160*/  UIADD3 UR5, UPT, UPT, UR4, 0x1000, URZ ;  /* 0x0000100004057890 */ /* 0x000fe2000fffe0ff */
[-C--:B------:R-:W-:Y:S01]  /*0170*/  IMAD R3, R7, R0.reuse, R19 ;  /* 0x0000000007037224 */ /* 0x080fe200078e0213 */
[----:B------:R-:W-:Y:S01]  /*0180*/  ULEA UR4, UR6, UR4, 0x18 ;  /* 0x0000000406047291 */ /* 0x000fe2000f8ec0ff */
[----:B------:R-:W-:Y:S01]  /*0190*/  IMAD R4, R17, R0, R2 ;  /* 0x0000000011047224 */ /* 0x000fe200078e0202 */
[----:B------:R-:W-:-:S03]  /*01a0*/  ULEA UR5, UR6, UR5, 0x18 ;  /* 0x0000000506057291 */ /* 0x000fc6000f8ec0ff */
[----:B------:R-:W1:Y:S01]  /*01b0*/  LDC.64 R20, c[0x0][0x388] ;  /* 0x0000e200ff147b82 */ /* 0x000e620000000a00 */
[----:B------:R-:W-:Y:S02]  /*01c0*/  LEA R5, R7, UR4, 0x7 ;  /* 0x0000000407057c11 */ /* 0x000fe4000f8e38ff */
[C---:B------:R-:W-:Y:S01]  /*01d0*/  LEA R7, R6.reuse, UR4, 0x2 ;  /* 0x0000000406077c11 */ /* 0x040fe2000f8e10ff */
[----:B------:R-:W-:Y:S01]  /*01e0*/  UMOV UR4, URZ ;  /* 0x000000ff00047c82 */ /* 0x000fe20008000000 */
[----:B------:R-:W-:Y:S02]  /*01f0*/  LEA R6, R6, UR5, 0x2 ;  /* 0x0000000506067c11 */ /* 0x000fe4000f8e10ff */
[----:B------:R-:W-:-:S07]  /*0200*/  LEA R2, R2, UR5, 0x2 ;  /* 0x0000000502027c11 */ /* 0x000fce000f8e10ff */
.L_x_1:
[----:B-12---:R-:W-:-:S04]  /*0210*/  IMAD.WIDE R10, R4, 0x4, R20 ;  /* 0x00000004040a7825 */ /* 0x006fc800078e0214 */
[----:B0-----:R-:W-:Y:S02]  /*0220*/  IMAD.WIDE R8, R3, 0x4, R22 ;  /* 0x0000000403087825 */ /* 0x001fe400078e0216 */
[----:B------:R-:W2:Y:S04]  /*0230*/  LDG.E R10, desc[UR8][R10.64] ;  /* 0x000000080a0a7981 */ /* 0x000ea8000c1e1900 */
[----:B------:R-:W3:Y:S01]  /*0240*/  LDG.E R9, desc[UR8][R8.64] ;  /* 0x0000000808097981 */ /* 0x000ee2000c1e1900 */
[----:B------:R-:W-:Y:S01]  /*0250*/  UIADD3 UR4, UPT, UPT, UR4, 0x20, URZ ;  /* 0x0000002004047890 */ /* 0x000fe2000fffe0ff */
[----:B------:R-:W-:Y:S02]  /*0260*/  IADD3 R4, PT, PT, R4, 0x20, RZ ;  /* 0x0000002004047810 */ /* 0x000fe40007ffe0ff */
[----:B------:R-:W-:-:S03]  /*0270*/  LEA R3, R0, R3, 0x5 ;  /* 0x0000000300037211 */ /* 0x000fc600078e28ff */
[----:B------:R-:W-:Y:S01]  /*0280*/  ISETP.LE.AND P0, PT, R0, UR4, PT ;  /* 0x0000000400007c0c */ /* 0x000fe2000bf03270 */
[----:B--2---:R-:W-:Y:S04]  /*0290*/  STS [R7], R10 ;  /* 0x0000000a07007388 */ /* 0x004fe80000000800 */
[----:B---3--:R-:W-:Y:S01]  /*02a0*/  STS [R6], R9 ;  /* 0x0000000906007388 */ /* 0x008fe20000000800 */
[----:B------:R-:W-:Y:S06]  /*02b0*/  BAR.SYNC.DEFER_BLOCKING 0x0 ;  /* 0x0000000000007b1d */ /* 0x000fec0000010000 */
[----:B------:R-:W-:Y:S04]  /*02c0*/  LDS R27, [R16] ;  /* 0x00000000101b7984 */ /* 0x000fe80000000800 */
[----:B------:R-:W-:Y:S04]  /*02d0*/  LDS R18, [R2] ;  /* 0x0000000002127984 */ /* 0x000fe80000000800 */
[----:B------:R-:W0:Y:S04]  /*02e0*/  LDS.128 R12, [R5] ;  /* 0x00000000050c7984 */ /* 0x000e280000000c00 */
[----:B------:R-:W1:Y:S04]  /*02f0*/  LDS R29, [R2+0x80] ;  /* 0x00008000021d7984 */ /* 0x000e680000000800 */
[----:B------:R-:W2:Y:S04]  /*0300*/  LDS R25, [R2+0x100] ;  /* 0x0001000002197984 */ /* 0x000ea80000000800 */
[----:B------:R-:W-:Y:S01]  /*0310*/  LDS.128 R8, [R5+0x10] ;  /* 0x0000100005087984 */ /* 0x000fe20000000c00 */
[----:B0-----:R-:W-:-:S03]  /*0320*/  FFMA R12, R12, R18, R27 ;  /* 0x000000120c0c7223 */ /* 0x001fc6000000001b */
[----:B------:R-:W0:Y:S01]  /*0330*/  LDS R27, [R2+0x180] ;  /* 0x00018000021b7984 */ /* 0x000e220000000800 */
[----:B-1----:R-:W-:-:S03]  /*0340*/  FFMA R18, R29, R13, R12 ;  /* 0x0000000d1d127223 */ /* 0x002fc6000000000c */
[----:B------:R-:W1:Y:S01]  /*0350*/  LDS R13, [R2+0x200] ;  /* 0x00020000020d7984 */ /* 0x000e620000000800 */
[----:B--2---:R-:W-:-:S03]  /*0360*/  FFMA R14, R25, R14, R18 ;  /* 0x0000000e190e7223 */ /* 0x004fc60000000012 */
[----:B------:R-:W2:Y:S04]  /*0370*/  LDS R12, [R2+0x280] ;  /* 0x00028000020c7984 */ /* 0x000ea80000000800 */
[----:B------:R-:W3:Y:S01]  /*0380*/  LDS R25, [R2+0x300] ;  /* 0x0003000002197984 */ /* 0x000ee20000000800 */
[----:B0-----:R-:W-:-:S03]  /*0390*/  FFMA R15, R27, R15, R14 ;  /* 0x0000000f1b0f7223 */ /* 0x001fc6000000000e */
[----:B------:R-:W0:Y:S01]  /*03a0*/  LDS R27, [R2+0x380] ;  /* 0x00038000021b7984 */ /* 0x000e220000000800 */
[----:B-1----:R-:W-:-:S03]  /*03b0*/  FFMA R13, R8, R13, R15 ;  /* 0x0000000d080d7223 */ /* 0x002fc6000000000f */
[----:B------:R-:W-:Y:S01]  /*03c0*/  LDS R8, [R2+0x480] ;  /* 0x0004800002087984 */ /* 0x000fe20000000800 */
[----:B--2---:R-:W-:-:S03]  /*03d0*/  FFMA R18, R12, R9, R13 ;  /* 0x000000090c127223 */ /* 0x004fc6000000000d */
[----:B------:R-:W-:Y:S01]  /*03e0*/  LDS R9, [R2+0x400] ;  /* 0x0004000002097984 */ /* 0x000fe20000000800 */
[----:B---3--:R-:W-:-:S03]  /*03f0*/  FFMA R10, R25, R10, R18 ;  /* 0x0000000a190a7223 */ /* 0x008fc60000000012 */
[----:B------:R-:W1:Y:S04]  /*0400*/  LDS.128 R12, [R5+0x20] ;  /* 0x00002000050c7984 */ /* 0x000e680000000c00 */
[----:B------:R-:W2:Y:S01]  /*0410*/  LDS R25, [R2+0x500] ;  /* 0x0005000002197984 */ /* 0x000ea20000000800 */
[----:B0-----:R-:W-:-:S03]  /*0420*/  FFMA R11, R27, R11, R10 ;  /* 0x0000000b1b0b7223 */ /* 0x001fc6000000000a */
[----:B------:R-:W0:Y:S01]  /*0430*/  LDS R27, [R2+0x580] ;  /* 0x00058000021b7984 */ /* 0x000e220000000800 */
[----:B-1----:R-:W-:-:S03]  /*0440*/  FFMA R9, R12, R9, R11 ;  /* 0x000000090c097223 */ /* 0x002fc6000000000b */
[----:B------:R-:W-:Y:S01]  /*0450*/  LDS R12, [R2+0x680] ;  /* 0x00068000020c7984 */ /* 0x000fe20000000800 */
[----:B------:R-:W-:-:S03]  /*0460*/  FFMA R18, R8, R13, R9 ;  /* 0x0000000d08127223 */ /* 0x000fc60000000009 */
[----:B------:R-:W-:Y:S01]  /*0470*/  LDS R13, [R2+0x600] ;  /* 0x00060000020d7984 */ /* 0x000fe20000000800 */
[----:B--2---:R-:W-:-:S03]  /*0480*/  FFMA R14, R25, R14, R18 ;  /* 0x0000000e190e7223 */ /* 0x004fc60000000012 */
        /* <DEDUP_REMOVED lines=18> */
[----:B------:R-:W1:Y:S01]  /*05b0*/  LDS.128 R8, [R5+0x50] ;  /* 0x0000500005087984 */ /* 0x000e620000000c00 */
[----:B0-----:R-:W-:-:S03]  /*05c0*/  FFMA R15, R27, R15, R14 ;  /* 0x0000000f1b0f7223 */ /* 0x001fc6000000000e */
[----:B------:R-:W-:Y:S04]  /*05d0*/  LDS R18, [R2+0xc80] ;  /* 0x000c800002127984 */ /* 0x000fe80000000800 */
[----:B------:R-:W0:Y:S04]  /*05e0*/  LDS R27, [R2+0xb00] ;  /* 0x000b0000021b7984 */ /* 0x000e280000000800 */
[----:B------:R-:W-:Y:S01]  /*05f0*/  LDS R25, [R2+0xd00] ;  /* 0x000d000002197984 */ /* 0x000fe20000000800 */
[----:B-1----:R-:W-:-:S03]  /*0600*/  FFMA R13, R8, R13, R15 ;  /* 0x0000000d080d7223 */ /* 0x002fc6000000000f */
[----:B------:R-:W1:Y:S01]  /*0610*/  LDS R8, [R2+0xb80] ;  /* 0x000b800002087984 */ /* 0x000e620000000800 */
[----:B------:R-:W-:-:S03]  /*0620*/  FFMA R24, R12, R9, R13 ;  /* 0x000000090c187223 */ /* 0x000fc6000000000d */
[----:B------:R-:W-:Y:S01]  /*0630*/  LDS R9, [R2+0xc00] ;  /* 0x000c000002097984 */ /* 0x000fe20000000800 */
[----:B0-----:R-:W-:-:S03]  /*0640*/  FFMA R27, R27, R10, R24 ;  /* 0x0000000a1b1b7223 */ /* 0x001fc60000000018 */
[----:B------:R-:W0:Y:S01]  /*0650*/  LDS.128 R12, [R5+0x60] ;  /* 0x00006000050c7984 */ /* 0x000e220000000c00 */
[----:B-1----:R-:W-:-:S03]  /*0660*/  FFMA R11, R8, R11, R27 ;  /* 0x0000000b080b7223 */ /* 0x002fc6000000001b */
[----:B------:R-:W-:Y:S01]  /*0670*/  LDS R27, [R2+0xf80] ;  /* 0x000f8000021b7984 */ /* 0x000fe20000000800 */
[----:B0-----:R-:W-:-:S03]  /*0680*/  FFMA R9, R12, R9, R11 ;  /* 0x000000090c097223 */ /* 0x001fc6000000000b */
[----:B------:R-:W0:Y:S01]  /*0690*/  LDS R12, [R2+0xd80] ;  /* 0x000d8000020c7984 */ /* 0x000e220000000800 */
[----:B------:R-:W-:-:S03]  /*06a0*/  FFMA R24, R18, R13, R9 ;  /* 0x0000000d12187223 */ /* 0x000fc60000000009 */
[----:B------:R-:W-:Y:S01]  /*06b0*/  LDS R13, [R2+0xe00] ;  /* 0x000e0000020d7984 */ /* 0x000fe20000000800 */
[----:B------:R-:W-:-:S03]  /*06c0*/  FFMA R25, R25, R14, R24 ;  /* 0x0000000e19197223 */ /* 0x000fc60000000018 */
[----:B------:R-:W1:Y:S04]  /*06d0*/  LDS.128 R8, [R5+0x70] ;  /* 0x0000700005087984 */ /* 0x000e680000000c00 */
[----:B------:R-:W2:Y:S04]  /*06e0*/  LDS R18, [R2+0xe80] ;  /* 0x000e800002127984 */ /* 0x000ea80000000800 */
[----:B------:R-:W3:Y:S01]  /*06f0*/  LDS R14, [R2+0xf00] ;  /* 0x000f0000020e7984 */ /* 0x000ee20000000800 */
[----:B0-----:R-:W-:-:S04]  /*0700*/  FFMA R15, R12, R15, R25 ;  /* 0x0000000f0c0f7223 */ /* 0x001fc80000000019 */
[----:B-1----:R-:W-:-:S04]  /*0710*/  FFMA R13, R8, R13, R15 ;  /* 0x0000000d080d7223 */ /* 0x002fc8000000000f */
[----:B--2---:R-:W-:-:S04]  /*0720*/  FFMA R9, R18, R9, R13 ;  /* 0x0000000912097223 */ /* 0x004fc8000000000d */
[----:B---3--:R-:W-:-:S04]  /*0730*/  FFMA R10, R14, R10, R9 ;  /* 0x0000000a0e0a7223 */ /* 0x008fc80000000009 */
[----:B------:R-:W-:-:S05]  /*0740*/  FFMA R11, R27, R11, R10 ;  /* 0x0000000b1b0b7223 */ /* 0x000fca000000000a */
[----:B------:R2:W-:Y:S01]  /*0750*/  STS [R16], R11 ;  /* 0x0000000b10007388 */ /* 0x0005e20000000800 */
[----:B------:R-:W-:Y:S06]  /*0760*/  BAR.SYNC.DEFER_BLOCKING 0x0 ;  /* 0x0000000000007b1d */ /* 0x000fec0000010000 */
[----:B------:R-:W-:Y:S05]  /*0770*/  @!P0 BRA `(.L_x_1) ;  /* 0xfffffff800a48947 */ /* 0x000fea000383ffff */
[----:B------:R0:W1:Y:S02]  /*0780*/  LDS R5, [R16] ;  /* 0x0000000010057984 */ /* 0x0000640000000800 */
.L_x_0:
[----:B------:R-:W3:Y:S01]  /*0790*/  LDC.64 R2, c[0x0][0x398] ;  /* 0x0000e600ff027b82 */ /* 0x000ee20000000a00 */
[----:B------:R-:W-:-:S04]  /*07a0*/  IMAD R17, R17, R0, R19 ;  /* 0x0000000011117224 */ /* 0x000fc800078e0213 */
[----:B---3--:R-:W-:-:S05]  /*07b0*/  IMAD.WIDE R2, R17, 0x4, R2 ;  /* 0x0000000411027825 */ /* 0x008fca00078e0202 */
[----:B-1----:R-:W-:Y:S01]  /*07c0*/  STG.E desc[UR8][R2.64], R5 ;  /* 0x0000000502007986 */ /* 0x002fe2000c101908 */
[----:B------:R-:W-:Y:S05]  /*07d0*/  EXIT ;  /* 0x000000000000794d */ /* 0x000fea0003800000 */
.L_x_2:
[----:B------:R-:W-:-:S00]  /*07e0*/  BRA `(.L_x_2) ;  /* 0xfffffffc00fc7947 */ /* 0x000fc0000383ffff */
[----:B------:R-:W-:-:S00]  /*07f0*/  NOP ;  /* 0x0000000000007918 */ /* 0x000fc00000000000 */
        /* <DEDUP_REMOVED lines=8> */
.L_x_8:


//--------------------- .text._Z13kernel_matmuliPfS_S_ --------------------------
	.section	.text._Z13kernel_matmuliPfS_S_,"ax",@progbits
	.align	128
        .global         _Z13kernel_matmuliPfS_S_
        .type           _Z13kernel_matmuliPfS_S_,@function
        .size           _Z13kernel_matmuliPfS_S_,(.L_x_9 - _Z13kernel_matmuliPfS_S_)
        .other          _Z13kernel_matmuliPfS_S_,@"STO_CUDA_ENTRY STV_DEFAULT"
_Z13kernel_matmuliPfS_S_:
.text._Z13kernel_matmuliPfS_S_:
[----:B------:R-:W-:Y:S01]  /*0000*/  LDC R1, c[0x0][0x37c] ;  /* 0x0000df00ff017b82 */ /* 0x000fe20000000800 */
[----:B------:R-:W0:Y:S01]  /*0010*/  S2R R3, SR_TID.X ;  /* 0x0000000000037919 */ /* 0x000e220000002100 */
[----:B------:R-:W1:Y:S06]  /*0020*/  LDCU UR18, c[0x0][0x380] ;  /* 0x00007000ff1277ac */ /* 0x000e6c0008000800 */
[----:B------:R-:W0:Y:S01]  /*0030*/  LDC R0, c[0x0][0x360] ;  /* 0x0000d800ff007b82 */ /* 0x000e220000000800 */
[----:B------:R-:W-:Y:S01]  /*0040*/  HFMA2 R12, -RZ, RZ, 0, 0 ;  /* 0x00000000ff0c7431 */ /* 0x000fe200000001ff */
[----:B------:R-:W2:Y:S01]  /*0050*/  S2R R2, SR_TID.Y ;  /* 0x0000000000027919 */ /* 0x000ea20000002200 */
[----:B------:R-:W3:Y:S05]  /*0060*/  LDCU.64 UR16, c[0x0][0x358] ;  /* 0x00006b00ff1077ac */ /* 0x000eea0008000a00 */
[----:B------:R-:W0:Y:S08]  /*0070*/  S2UR UR4, SR_CTAID.X ;  /* 0x00000000000479c3 */ /* 0x000e300000002500 */
[----:B------:R-:W2:Y:S01]  /*0080*/  S2UR UR5, SR_CTAID.Y ;  /* 0x00000000000579c3 */ /* 0x000ea20000002600 */
[----:B-1----:R-:W-:-:S07]  /*0090*/  UISETP.GE.AND UP0, UPT, UR18, 0x1, UPT ;  /* 0x000000011200788c */ /* 0x002fce000bf06270 */
[----:B------:R-:W2:Y:S01]  /*00a0*/  LDC R13, c[0x0][0x364] ;  /* 0x0000d900ff0d7b82 */ /* 0x000ea20000000800 */
[----:B0-----:R-:W-:Y:S02]  /*00b0*/  IMAD R0, R0, UR4, R3 ;  /* 0x0000000400007c24 */ /* 0x001fe4000f8e0203 */
[----:B--2---:R-:W-:Y:S01]  /*00c0*/  IMAD R13, R13, UR5, R2 ;  /* 0x000000050d0d7c24 */ /* 0x004fe2000f8e0202 */
[----:B---3--:R-:W-:Y:S06]  /*00d0*/  BRA.U !UP0, `(.L_x_3) ;  /* 0x0000000908687547 */ /* 0x008fec000b800000 */
[----:B------:R-:W-:Y:S02]  /*00e0*/  UISETP.GE.U32.AND UP1, UPT, UR18, 0x8, UPT ;  /* 0x000000081200788c */ /* 0x000fe4000bf26070 */
[----:B------:R-:W-:Y:S01]  /*00f0*/  IMAD R5, R13, UR18, RZ ;  /* 0x000000120d057c24 */ /* 0x000fe2000f8e02ff */
[----:B------:R-:W-:Y:S01]  /*0100*/  ULOP3.LUT UR19, UR18, 0x7, URZ, 0xc0, !UPT ;  /* 0x0000000712137892 */ /* 0x000fe2000f8ec0ff */
[----:B------:R-:W-:Y:S01]  /*0110*/  MOV R12, RZ ;  /* 0x000000ff000c7202 */ /* 0x000fe20000000f00 */
[----:B------:R-:W-:Y:S02]  /*0120*/  UMOV UR4, URZ ;  /* 0x000000ff00047c82 */ /* 0x000fe40008000000 */
[----:B------:R-:W-:Y:S02]  /*0130*/  UISETP.NE.AND UP0, UPT, UR19, URZ, UPT ;  /* 0x000000ff1300728c */ /* 0x000fe4000bf05270 */
[----:B------:R-:W-:Y:S09]  /*0140*/  BRA.U !UP1, `(.L_x_4) ;  /* 0x0000000509047547 */ /* 0x000ff2000b800000 */
[----:B------:R-:W0:Y:S01]  /*0150*/  LDC.64 R2, c[0x0][0x388] ;  /* 0x0000e200ff027b82 */ /* 0x000e220000000a00 */
[----:B------:R-:W1:Y:S01]  /*0160*/  LDCU.64 UR20, c[0x0][0x390] ;  /* 0x00007200ff1477ac */ /* 0x000e620008000a00 */
[----:B------:R-:W-:Y:S02]  /*0170*/  MOV R12, RZ ;  /* 0x000000ff000c7202 */ /* 0x000fe40000000f00 */
[----:B------:R-:W-:Y:S01]  /*0180*/  MOV R14, R0 ;  /* 0x00000000000e7202 */ /* 0x000fe20000000f00 */
[----:B------:R-:W-:-:S04]  /*0190*/  ULOP3.LUT UR4, UR18, 0x7ffffff8, URZ, 0xc0, !UPT ;  /* 0x7ffffff812047892 */ /* 0x000fc8000f8ec0ff */
[----:B------:R-:W-:Y:S02]  /*01a0*/  UIADD3 UR5, UPT, UPT, -UR4, URZ, URZ ;  /* 0x000000ff04057290 */ /* 0x000fe4000fffe1ff */
[----:B-1----:R-:W-:Y:S02]  /*01b0*/  UIMAD.WIDE.U32 UR6, UR18, 0xc, UR20 ;  /* 0x0000000c120678a5 */ /* 0x002fe4000f8e0014 */
[----:B------:R-:W-:Y:S02]  /*01c0*/  UIMAD.WIDE.U32 UR8, UR18, 0x10, UR20 ;  /* 0x00000010120878a5 */ /* 0x000fe4000f8e0014 */
[----:B------:R-:W-:Y:S01]  /*01d0*/  UIMAD.WIDE.U32 UR10, UR18, 0x14, UR20 ;  /* 0x00000014120a78a5 */ /* 0x000fe2000f8e0014 */
[----:B0-----:R-:W-:Y:S01]  /*01e0*/  IMAD.WIDE.U32 R2, R5, 0x4, R2 ;  /* 0x0000000405027825 */ /* 0x001fe200078e0002 */
[----:B------:R-:W-:Y:S02]  /*01f0*/  UIMAD.WIDE.U32 UR12, UR18, 0x18, UR20 ;  /* 0x00000018120c78a5 */ /* 0x000fe4000f8e0014 */
[----:B------:R-:W-:Y:S01]  /*0200*/  UIMAD.WIDE.U32 UR14, UR18, 0x1c, UR20 ;  /* 0x0000001c120e78a5 */ /* 0x000fe2000f8e0014 */
[----:B------:R-:W-:-:S04]  /*0210*/  IADD3 R2, P0, PT, R2, 0x10, RZ ;  /* 0x0000001002027810 */ /* 0x000fc80007f1e0ff */
[----:B------:R-:W-:-:S09]  /*0220*/  IADD3.X R3, PT, PT, RZ, R3, RZ, P0, !PT ;  /* 0x00000003ff037210 */ /* 0x000fd200007fe4ff */
.L_x_5:
[----:B------:R-:W-:Y:S01]  /*0230*/  HFMA2 R23, -RZ, RZ, 0, 2.384185791015625e-07 ;  /* 0x00000004ff177431 */ /* 0x000fe200000001ff */
[----:B------:R-:W-:Y:S01]  /*0240*/  UIMAD.WIDE.U32 UR24, UR18, 0x4, UR20 ;  /* 0x00000004121878a5 */ /* 0x000fe2000f8e0014 */
[----:B------:R-:W2:Y:S01]  /*0250*/  LDG.E R21, desc[UR16][R2.64+-0x10] ;  /* 0xfffff01002157981 */ /* 0x000ea2000c1e1900 */
[----:B------:R-:W-:Y:S01]  /*0260*/  UIMAD.WIDE.U32 UR22, UR18, 0x8, UR20 ;  /* 0x00000008121678a5 */ /* 0x000fe2000f8e0014 */
[----:B------:R-:W-:Y:S01]  /*0270*/  HFMA2 R5, -RZ, RZ, 0, 2.384185791015625e-07 ;  /* 0x00000004ff057431 */ /* 0x000fe200000001ff */
[----:B------:R-:W-:Y:S01]  /*0280*/  MOV R11, 0x4 ;  /* 0x00000004000b7802 */ /* 0x000fe20000000f00 */
[----:B------:R-:W3:Y:S01]  /*0290*/  LDG.E R19, desc[UR16][R2.64+-0xc] ;  /* 0xfffff41002137981 */ /* 0x000ee2000c1e1900 */
[----:B------:R-:W-:Y:S02]  /*02a0*/  MOV R8, UR24 ;  /* 0x0000001800087c02 */ /* 0x000fe40008000f00 */
[----:B------:R-:W-:Y:S01]  /*02b0*/  MOV R9, UR25 ;  /* 0x0000001900097c02 */ /* 0x000fe20008000f00 */
[C---:B------:R-:W-:Y:S01]  /*02c0*/  IMAD.WIDE R22, R14.reuse, R23, UR20 ;  /* 0x000000140e167e25 */ /* 0x040fe2000f8e0217 */
[----:B------:R-:W-:Y:S01]  /*02d0*/  MOV R24, UR22 ;  /* 0x0000001600187c02 */ /* 0x000fe20008000f00 */
[----:B------:R-:W4:Y:S01]  /*02e0*/  LDG.E R17, desc[UR16][R2.64+-0x8] ;  /* 0xfffff81002117981 */ /* 0x000f22000c1e1900 */
[----:B------:R-:W-:Y:S01]  /*02f0*/  MOV R25, UR23 ;  /* 0x0000001700197c02 */ /* 0x000fe20008000f00 */
[----:B------:R-:W-:-:S02]  /*0300*/  IMAD.WIDE R8, R14, 0x4, R8 ;  /* 0x000000040e087825 */ /* 0x000fc400078e0208 */
[----:B------:R-:W2:Y:S02]  /*0310*/  LDG.E R22, desc[UR16][R22.64] ;  /* 0x0000001016167981 */ /* 0x000ea4000c1e1900 */
[C---:B------:R-:W-:Y:S02]  /*0320*/  IMAD.WIDE R24, R14.reuse, 0x4, R24 ;  /* 0x000000040e187825 */ /* 0x040fe400078e0218 */
[----:B------:R0:W3:Y:S02]  /*0330*/  LDG.E R20, desc[UR16][R8.64] ;  /* 0x0000001008147981 */ /* 0x0000e4000c1e1900 */
[C---:B------:R-:W-:Y:S01]  /*0340*/  IMAD.WIDE R10, R14.reuse, R11, UR6 ;  /* 0x000000060e0a7e25 */ /* 0x040fe2000f8e020b */
[----:B------:R-:W-:Y:S01]  /*0350*/  MOV R7, 0x4 ;  /* 0x0000000400077802 */ /* 0x000fe20000000f00 */
[----:B------:R-:W4:Y:S02]  /*0360*/  LDG.E R18, desc[UR16][R24.64] ;  /* 0x0000001018127981 */ /* 0x000f24000c1e1900 */
[----:B------:R-:W-:-:S02]  /*0370*/  IMAD.WIDE R4, R14, R5, UR8 ;  /* 0x000000080e047e25 */ /* 0x000fc4000f8e0205 */
[----:B------:R1:W5:Y:S02]  /*0380*/  LDG.E R16, desc[UR16][R10.64] ;  /* 0x000000100a107981 */ /* 0x000364000c1e1900 */
[----:B0-----:R-:W-:Y:S02]  /*0390*/  HFMA2 R9, -RZ, RZ, 0, 2.384185791015625e-07 ;  /* 0x00000004ff097431 */ /* 0x001fe400000001ff */
[----:B------:R-:W5:Y:S01]  /*03a0*/  LDG.E R15, desc[UR16][R2.64+-0x4] ;  /* 0xfffffc10020f7981 */ /* 0x000f62000c1e1900 */
[C---:B------:R-:W-:Y:S01]  /*03b0*/  IMAD.WIDE R6, R14.reuse, R7, UR10 ;  /* 0x0000000a0e067e25 */ /* 0x040fe2000f8e0207 */
[----:B------:R-:W-:Y:S02]  /*03c0*/  MOV R27, 0x4 ;  /* 0x00000004001b7802 */ /* 0x000fe40000000f00 */
[----:B------:R0:W5:Y:S04]  /*03d0*/  LDG.E R4, desc[UR16][R4.64] ;  /* 0x0000001004047981 */ /* 0x000168000c1e1900 */
[----:B------:R-:W5:Y:S01]  /*03e0*/  LDG.E R23, desc[UR16][R2.64] ;  /* 0x0000001002177981 */ /* 0x000f62000c1e1900 */
[----:B------:R-:W-:-:S03]  /*03f0*/  IMAD.WIDE R8, R14, R9, UR12 ;  /* 0x0000000c0e087e25 */ /* 0x000fc6000f8e0209 */
[----:B------:R-:W5:Y:S01]  /*0400*/  LDG.E R7, desc[UR16][R6.64] ;  /* 0x0000001006077981 */ /* 0x000f62000c1e1900 */
[----:B-1----:R-:W-:-:S03]  /*0410*/  IMAD.WIDE R10, R14, R27, UR14 ;  /* 0x0000000e0e0a7e25 */ /* 0x002fc6000f8e021b */
[----:B------:R-:W5:Y:S04]  /*0420*/  LDG.E R24, desc[UR16][R2.64+0x4] ;  /* 0x0000041002187981 */ /* 0x000f68000c1e1900 */
[----:B------:R-:W5:Y:S04]  /*0430*/  LDG.E R8, desc[UR16][R8.64] ;  /* 0x0000001008087981 */ /* 0x000f68000c1e1900 */
[----:B------:R-:W5:Y:S04]  /*0440*/  LDG.E R25, desc[UR16][R2.64+0x8] ;  /* 0x0000081002197981 */ /* 0x000f68000c1e1900 */
[----:B------:R-:W5:Y:S04]  /*0450*/  LDG.E R10, desc[UR16][R10.64] ;  /* 0x000000100a0a7981 */ /* 0x000f68000c1e1900 */
[----:B------:R1:W5:Y:S01]  /*0460*/  LDG.E R27, desc[UR16][R2.64+0xc] ;  /* 0x00000c10021b7981 */ /* 0x000362000c1e1900 */
[----:B------:R-:W-:-:S04]  /*0470*/  UIADD3 UR5, UPT, UPT, UR5, 0x8, URZ ;  /* 0x0000000805057890 */ /* 0x000fc8000fffe0ff */
[----:B------:R-:W-:Y:S01]  /*0480*/  UISETP.NE.AND UP1, UPT, UR5, URZ, UPT ;  /* 0x000000ff0500728c */ /* 0x000fe2000bf25270 */
[----:B0-----:R-:W-:Y:S02]  /*0490*/  MOV R5, UR18 ;  /* 0x0000001200057c02 */ /* 0x001fe40008000f00 */
[----:B-1----:R-:W-:Y:S02]  /*04a0*/  IADD3 R2, P0, PT, R2, 0x20, RZ ;  /* 0x0000002002027810 */ /* 0x002fe40007f1e0ff */
[----:B------:R-:W-:Y:S02]  /*04b0*/  LEA R14, R5, R14, 0x3 ;  /* 0x0000000e050e7211 */ /* 0x000fe400078e18ff */
[----:B------:R-:W-:Y:S01]  /*04c0*/  IADD3.X R3, PT, PT, RZ, R3, RZ, P0, !PT ;  /* 0x00000003ff037210 */ /* 0x000fe200007fe4ff */
[----:B--2---:R-:W-:-:S04]  /*04d0*/  FFMA R22, R21, R22, R12 ;  /* 0x0000001615167223 */ /* 0x004fc8000000000c */
[----:B---3--:R-:W-:-:S04]  /*04e0*/  FFMA R20, R19, R20, R22 ;  /* 0x0000001413147223 */ /* 0x008fc80000000016 */
[----:B----4-:R-:W-:-:S04]  /*04f0*/  FFMA R18, R17, R18, R20 ;  /* 0x0000001211127223 */ /* 0x010fc80000000014 */
[----:B-----5:R-:W-:-:S04]  /*0500*/  FFMA R16, R15, R16, R18 ;  /* 0x000000100f107223 */ /* 0x020fc80000000012 */
[----:B------:R-:W-:-:S04]  /*0510*/  FFMA R23, R23, R4, R16 ;  /* 0x0000000417177223 */ /* 0x000fc80000000010 */
[----:B------:R-:W-:-:S04]  /*0520*/  FFMA R24, R24, R7, R23 ;  /* 0x0000000718187223 */ /* 0x000fc80000000017 */
[----:B------:R-:W-:-:S04]  /*0530*/  FFMA R8, R25, R8, R24 ;  /* 0x0000000819087223 */ /* 0x000fc80000000018 */
[----:B------:R-:W-:Y:S01]  /*0540*/  FFMA R12, R27, R10, R8 ;  /* 0x0000000a1b0c7223 */ /* 0x000fe20000000008 */
[----:B------:R-:W-:Y:S06]  /*0550*/  BRA.U UP1, `(.L_x_5) ;  /* 0xfffffffd01347547 */ /* 0x000fec000b83ffff */
.L_x_4:
[----:B------:R-:W-:Y:S05]  /*0560*/  BRA.U !UP0, `(.L_x_3) ;  /* 0x0000000508447547 */ /* 0x000fea000b800000 */
[----:B------:R-:W-:Y:S01]  /*0570*/  UISETP.GE.U32.AND UP0, UPT, UR19, 0x4, UPT ;  /* 0x000000041300788c */ /* 0x000fe2000bf06070 */
[----:B------:R-:W-:Y:S01]  /*0580*/  IMAD R2, R13, UR18, RZ ;  /* 0x000000120d027c24 */ /* 0x000fe2000f8e02ff */
[----:B------:R-:W-:-:S04]  /*0590*/  ULOP3.LUT UR5, UR18, 0x3, URZ, 0xc0, !UPT ;  /* 0x0000000312057892 */ /* 0x000fc8000f8ec0ff */
[----:B------:R-:W-:-:S03]  /*05a0*/  UISETP.NE.AND UP1, UPT, UR5, URZ, UPT ;  /* 0x000000ff0500728c */ /* 0x000fc6000bf25270 */
[----:B------:R-:W-:Y:S08]  /*05b0*/  BRA.U !UP0, `(.L_x_6) ;  /* 0x00000001087c7547 */ /* 0x000ff0000b800000 */
[----:B------:R-:W0:Y:S01]  /*05c0*/  LDC.64 R6, c[0x0][0x390] ;  /* 0x0000e400ff067b82 */ /* 0x000e220000000a00 */
[----:B------:R-:W1:Y:S01]  /*05d0*/  LDCU.64 UR6, c[0x0][0x388] ;  /* 0x00007100ff0677ac */ /* 0x000e620008000a00 */
[----:B------:R-:W-:Y:S01]  /*05e0*/  IMAD.U32 R5, RZ, RZ, UR4 ;  /* 0x00000004ff057e24 */ /* 0x000fe2000f8e00ff */
[C---:B------:R-:W-:Y:S02]  /*05f0*/  IADD3 R3, PT, PT, R2.reuse, UR4, RZ ;  /* 0x0000000402037c10 */ /* 0x040fe4000fffe0ff */
[----:B------:R-:W-:Y:S01]  /*0600*/  MOV R11, UR18 ;  /* 0x00000012000b7c02 */ /* 0x000fe20008000f00 */
[----:B------:R-:W-:Y:S01]  /*0610*/  IMAD R5, R5, UR18, R0 ;  /* 0x0000001205057c24 */ /* 0x000fe2000f8e0200 */
[----:B------:R-:W-:Y:S01]  /*0620*/  IADD3 R14, P0, PT, R2, UR4, RZ ;  /* 0x00000004020e7c10 */ /* 0x000fe2000ff1e0ff */
[----:B------:R-:W2:Y:S01]  /*0630*/  LDC.64 R8, c[0x0][0x388] ;  /* 0x0000e200ff087b82 */ /* 0x000ea20000000a00 */
[----:B------:R-:W-:Y:S02]  /*0640*/  MOV R15, UR18 ;  /* 0x00000012000f7c02 */ /* 0x000fe40008000f00 */
[----:B------:R-:W-:Y:S01]  /*0650*/  MOV R17, UR18 ;  /* 0x0000001200117c02 */ /* 0x000fe20008000f00 */
[----:B0-----:R-:W-:-:S04]  /*0660*/  IMAD.WIDE R6, R5, 0x4, R6 ;  /* 0x0000000405067825 */ /* 0x001fc800078e0206 */
[----:B------:R-:W-:Y:S02]  /*0670*/  IMAD.WIDE.U32 R10, R11, 0x4, R6 ;  /* 0x000000040b0a7825 */ /* 0x000fe400078e0006 */
[----:B------:R-:W3:Y:S02]  /*0680*/  LDG.E R6, desc[UR16][R6.64] ;  /* 0x0000001006067981 */ /* 0x000ee4000c1e1900 */
[----:B--2---:R-:W-:Y:S01]  /*0690*/  IMAD.WIDE.U32 R8, R3, 0x4, R8 ;  /* 0x0000000403087825 */ /* 0x004fe200078e0008 */
[----:B------:R-:W-:Y:S02]  /*06a0*/  IADD3.X R3, PT, PT, RZ, RZ, RZ, P0, !PT ;  /* 0x000000ffff037210 */ /* 0x000fe400007fe4ff */
[----:B-1----:R-:W-:-:S03]  /*06b0*/  LEA R4, P0, R14, UR6, 0x2 ;  /* 0x000000060e047c11 */ /* 0x002fc6000f8010ff */
[----:B------:R-:W3:Y:S01]  /*06c0*/  LDG.E R9, desc[UR16][R8.64] ;  /* 0x0000001008097981 */ /* 0x000ee2000c1e1900 */
[----:B------:R-:W-:Y:S01]  /*06d0*/  LEA.HI.X R5, R14, UR7, R3, 0x2, P0 ;  /* 0x000000070e057c11 */ /* 0x000fe200080f1403 */
[----:B------:R-:W-:Y:S02]  /*06e0*/  IMAD.WIDE.U32 R14, R15, 0x4, R10 ;  /* 0x000000040f0e7825 */ /* 0x000fe400078e000a */
[----:B------:R-:W2:Y:S04]  /*06f0*/  LDG.E R3, desc[UR16][R10.64] ;  /* 0x000000100a037981 */ /* 0x000ea8000c1e1900 */
[----:B------:R-:W2:Y:S01]  /*0700*/  LDG.E R18, desc[UR16][R4.64+0x4] ;  /* 0x0000041004127981 */ /* 0x000ea2000c1e1900 */
[----:B------:R-:W-:-:S03]  /*0710*/  IMAD.WIDE.U32 R16, R17, 0x4, R14 ;  /* 0x0000000411107825 */ /* 0x000fc600078e000e */
[----:B------:R-:W4:Y:S04]  /*0720*/  LDG.E R19, desc[UR16][R14.64] ;  /* 0x000000100e137981 */ /* 0x000f28000c1e1900 */
[----:B------:R-:W4:Y:S04]  /*0730*/  LDG.E R20, desc[UR16][R4.64+0x8] ;  /* 0x0000081004147981 */ /* 0x000f28000c1e1900 */
[----:B------:R-:W5:Y:S04]  /*0740*/  LDG.E R22, desc[UR16][R4.64+0xc] ;  /* 0x00000c1004167981 */ /* 0x000f68000c1e1900 */
[----:B------:R-:W5:Y:S01]  /*0750*/  LDG.E R16, desc[UR16][R16.64] ;  /* 0x0000001010107981 */ /* 0x000f62000c1e1900 */
[----:B------:R-:W-:Y:S01]  /*0760*/  UIADD3 UR4, UPT, UPT, UR4, 0x4, URZ ;  /* 0x0000000404047890 */ /* 0x000fe2000fffe0ff */
[----:B---3--:R-:W-:-:S04]  /*0770*/  FFMA R9, R9, R6, R12 ;  /* 0x0000000609097223 */ /* 0x008fc8000000000c */
[----:B--2---:R-:W-:-:S04]  /*0780*/  FFMA R3, R18, R3, R9 ;  /* 0x0000000312037223 */ /* 0x004fc80000000009 */
[----:B----4-:R-:W-:-:S04]  /*0790*/  FFMA R3, R20, R19, R3 ;  /* 0x0000001314037223 */ /* 0x010fc80000000003 */
[----:B-----5:R-:W-:-:S07]  /*07a0*/  FFMA R12, R22, R16, R3 ;  /* 0x00000010160c7223 */ /* 0x020fce0000000003 */
.L_x_6:
[----:B------:R-:W-:Y:S05]  /*07b0*/  BRA.U !UP1, `(.L_x_3) ;  /* 0x0000000109b07547 */ /* 0x000fea000b800000 */
[----:B------:R-:W-:Y:S01]  /*07c0*/  UISETP.NE.AND UP0, UPT, UR5, 0x1, UPT ;  /* 0x000000010500788c */ /* 0x000fe2000bf05270 */
[----:B------:R-:W-:Y:S01]  /*07d0*/  MOV R9, UR4 ;  /* 0x0000000400097c02 */ /* 0x000fe20008000f00 */
[----:B------:R-:W-:Y:S02]  /*07e0*/  ULOP3.LUT UR5, UR18, 0x1, URZ, 0xc0, !UPT ;  /* 0x0000000112057892 */ /* 0x000fe4000f8ec0ff */
[----:B------:R-:W-:Y:S02]  /*07f0*/  MOV R17, UR18 ;  /* 0x0000001200117c02 */ /* 0x000fe40008000f00 */
[----:B------:R-:W-:Y:S01]  /*0800*/  UISETP.NE.U32.AND UP1, UPT, UR5, 0x1, UPT ;  /* 0x000000010500788c */ /* 0x000fe2000bf25070 */
[----:B------:R-:W-:-:S04]  /*0810*/  PLOP3.LUT P1, PT, PT, PT, UP0, 0x80, 0x8 ;  /* 0x000000000008781c */ /* 0x000fc80003f2f008 */
[----:B------:R-:W0:Y:S01]  /*0820*/  @UP0 LDCU.64 UR6, c[0x0][0x388] ;  /* 0x00007100ff0607ac */ /* 0x000e220008000a00 */
[----:B------:R-:W-:Y:S01]  /*0830*/  PLOP3.LUT P0, PT, PT, PT, UP1, 0x80, 0x8 ;  /* 0x000000000008781c */ /* 0x000fe20003f0f018 */
[----:B------:R-:W1:Y:S01]  /*0840*/  @UP0 LDCU.64 UR8, c[0x0][0x390] ;  /* 0x00007200ff0807ac */ /* 0x000e620008000a00 */
[----:B------:R-:W2:Y:S06]  /*0850*/  @UP0 LDCU.64 UR10, c[0x0][0x388] ;  /* 0x00007100ff0a07ac */ /* 0x000eac0008000a00 */
[C---:B------:R-:W-:Y:S02]  /*0860*/  @P1 IADD3 R3, PT, PT, R2.reuse, UR4, RZ ;  /* 0x0000000402031c10 */ /* 0x040fe4000fffe0ff */
[----:B------:R-:W-:Y:S01]  /*0870*/  @P1 IADD3 R5, P2, PT, R2, UR4, RZ ;  /* 0x0000000402051c10 */ /* 0x000fe2000ff5e0ff */
[----:B------:R-:W3:Y:S03]  /*0880*/  @!UP1 LDCU.64 UR12, c[0x0][0x388] ;  /* 0x00007100ff0c97ac */ /* 0x000ee60008000a00 */
[----:B------:R-:W-:Y:S01]  /*0890*/  @P1 IADD3.X R8, PT, PT, RZ, RZ, RZ, P2, !PT ;  /* 0x000000ffff081210 */ /* 0x000fe200017fe4ff */
[----:B------:R-:W-:Y:S01]  /*08a0*/  @UP0 UIADD3 UR4, UPT, UPT, UR4, 0x2, URZ ;  /* 0x0000000204040890 */ /* 0x000fe2000fffe0ff */
[----:B0-----:R-:W-:-:S02]  /*08b0*/  MOV R14, UR6 ;  /* 0x00000006000e7c02 */ /* 0x001fc40008000f00 */
[----:B------:R-:W-:Y:S01]  /*08c0*/  MOV R15, UR7 ;  /* 0x00000007000f7c02 */ /* 0x000fe20008000f00 */
[----:B------:R-:W0:Y:S01]  /*08d0*/  @!UP1 LDCU.64 UR6, c[0x0][0x390] ;  /* 0x00007200ff0697ac */ /* 0x000e220008000a00 */
[----:B-1----:R-:W-:Y:S01]  /*08e0*/  MOV R7, UR9 ;  /* 0x0000000900077c02 */ /* 0x002fe20008000f00 */
[----:B------:R-:W-:Y:S02]  /*08f0*/  IMAD.U32 R6, RZ, RZ, UR8 ;  /* 0x00000008ff067e24 */ /* 0x000fe4000f8e00ff */
[----:B------:R-:W-:Y:S01]  /*0900*/  @P1 IMAD.WIDE.U32 R14, R3, 0x4, R14 ;  /* 0x00000004030e1825 */ /* 0x000fe200078e000e */
[----:B--2---:R-:W-:-:S03]  /*0910*/  @P1 LEA R4, P2, R5, UR10, 0x2 ;  /* 0x0000000a05041c11 */ /* 0x004fc6000f8410ff */
[----:B------:R-:W-:Y:S01]  /*0920*/  @P1 IMAD R3, R9, UR18, R0 ;  /* 0x0000001209031c24 */ /* 0x000fe2000f8e0200 */
[----:B------:R-:W-:-:S03]  /*0930*/  MOV R21, UR4 ;  /* 0x0000000400157c02 */ /* 0x000fc60008000f00 */
[----:B------:R-:W-:Y:S01]  /*0940*/  @P1 IMAD.WIDE R6, R3, 0x4, R6 ;  /* 0x0000000403061825 */ /* 0x000fe200078e0206 */
[----:B------:R-:W-:Y:S01]  /*0950*/  @P1 LEA.HI.X R5, R5, UR11, R8, 0x2, P2 ;  /* 0x0000000b05051c11 */ /* 0x000fe200090f1408 */
[----:B------:R-:W2:Y:S01]  /*0960*/  @P1 LDG.E R3, desc[UR16][R14.64] ;  /* 0x000000100e031981 */ /* 0x000ea2000c1e1900 */
[----:B---3--:R-:W-:Y:S01]  /*0970*/  MOV R8, UR12 ;  /* 0x0000000c00087c02 */ /* 0x008fe20008000f00 */
[----:B------:R-:W-:Y:S01]  /*0980*/  @!P0 IMAD R21, R21, UR18, R0 ;  /* 0x0000001215158c24 */ /* 0x000fe2000f8e0200 */
[----:B------:R-:W-:Y:S01]  /*0990*/  MOV R9, UR13 ;  /* 0x0000000d00097c02 */ /* 0x000fe20008000f00 */
[----:B------:R-:W-:Y:S01]  /*09a0*/  @P1 IMAD.WIDE.U32 R16, R17, 0x4, R6 ;  /* 0x0000000411101825 */ /* 0x000fe200078e0006 */
[----:B------:R-:W-:Y:S01]  /*09b0*/  @!P0 IADD3 R19, PT, PT, R2, UR4, RZ ;  /* 0x0000000402138c10 */ /* 0x000fe2000fffe0ff */
[----:B------:R-:W2:Y:S01]  /*09c0*/  @P1 LDG.E R6, desc[UR16][R6.64] ;  /* 0x0000001006061981 */ /* 0x000ea2000c1e1900 */
[----:B0-----:R-:W-:Y:S02]  /*09d0*/  MOV R10, UR6 ;  /* 0x00000006000a7c02 */ /* 0x001fe40008000f00 */
[----:B------:R-:W-:Y:S01]  /*09e0*/  MOV R11, UR7 ;  /* 0x00000007000b7c02 */ /* 0x000fe20008000f00 */
[----:B------:R-:W-:Y:S01]  /*09f0*/  @!P0 IMAD.WIDE.U32 R8, R19, 0x4, R8 ;  /* 0x0000000413088825 */ /* 0x000fe200078e0008 */
[----:B------:R-:W3:Y:S03]  /*0a00*/  @P1 LDG.E R16, desc[UR16][R16.64] ;  /* 0x0000001010101981 */ /* 0x000ee6000c1e1900 */
[----:B------:R-:W-:Y:S01]  /*0a10*/  @!P0 IMAD.WIDE R10, R21, 0x4, R10 ;  /* 0x00000004150a8825 */ /* 0x000fe200078e020a */
[----:B------:R-:W3:Y:S04]  /*0a20*/  @P1 LDG.E R4, desc[UR16][R4.64+0x4] ;  /* 0x0000041004041981 */ /* 0x000ee8000c1e1900 */
[----:B------:R-:W4:Y:S04]  /*0a30*/  @!P0 LDG.E R9, desc[UR16][R8.64] ;  /* 0x0000001008098981 */ /* 0x000f28000c1e1900 */
[----:B------:R-:W4:Y:S01]  /*0a40*/  @!P0 LDG.E R10, desc[UR16][R10.64] ;  /* 0x000000100a0a8981 */ /* 0x000f22000c1e1900 */
[----:B--2---:R-:W-:-:S04]  /*0a50*/  @P1 FFMA R3, R3, R6, R12 ;  /* 0x0000000603031223 */ /* 0x004fc8000000000c */
[----:B---3--:R-:W-:-:S04]  /*0a60*/  @P1 FFMA R12, R4, R16, R3 ;  /* 0x00000010040c1223 */ /* 0x008fc80000000003 */
[----:B----4-:R-:W-:-:S07]  /*0a70*/  @!P0 FFMA R12, R9, R10, R12 ;  /* 0x0000000a090c8223 */ /* 0x010fce000000000c */
.L_x_3:
[----:B------:R-:W0:Y:S01]  /*0a80*/  LDC.64 R2, c[0x0][0x398] ;  /* 0x0000e600ff027b82 */ /* 0x000e220000000a00 */
[----:B------:R-:W-:-:S04]  /*0a90*/  IMAD R13, R13, UR18, R0 ;  /* 0x000000120d0d7c24 */ /* 0x000fc8000f8e0200 */
[----:B0-----:R-:W-:-:S05]  /*0aa0*/  IMAD.WIDE R2, R13, 0x4, R2 ;  /* 0x000000040d027825 */ /* 0x001fca00078e0202 */
[----:B------:R-:W-:Y:S01]  /*0ab0*/  STG.E desc[UR16][R2.64], R12 ;  /* 0x0000000c02007986 */ /* 0x000fe2000c101910 */
[----:B------:R-:W-:Y:S05]  /*0ac0*/  EXIT ;  /* 0x000000000000794d */ /* 0x000fea0003800000 */
.L_x_7:
        /* <DEDUP_REMOVED lines=11> */
.L_x_9:


//--------------------- .nv.shared._Z15kernel_matmulsmiPfS_S_ --------------------------
	.section	.nv.shared._Z15kernel_matmulsmiPfS_S_,"aw",@nobits
	.sectionflags	@""
	.align	4
.nv.shared._Z15kernel_matmulsmiPfS_S_:
	.zero		13312


//--------------------- .nv.shared.reserved.0     --------------------------
	.section	.nv.shared.reserved.0,"aw",@nobits
	.weak		__nv_reservedSMEM_offset_0_alias
	.size		__nv_reservedSMEM_offset_0_alias, 0, 64
	.other		__nv_reservedSMEM_offset_0_alias,@"STO_CUDA_RESERVED_SHARED STV_DEFAULT"
__nv_reservedSMEM_offset_0_alias:
	.zero		0
	.zero		64


//--------------------- .nv.constant0._Z15kernel_matmulsmiPfS_S_ --------------------------
	.section	.nv.constant0._Z15kernel_matmulsmiPfS_S_,"a",@progbits
	.sectionflags	@""
	.align	4
.nv.constant0._Z15kernel_matmulsmiPfS_S_:
	.zero		928


//--------------------- .nv.constant0._Z13kernel_matmuliPfS_S_ --------------------------
	.section	.nv.constant0._Z13kernel_matmuliPfS_S_,"a",@progbits
	.sectionflags	@""
	.align	4
.nv.constant0._Z13kernel_matmuliPfS_S_:
	.zero		928


//--------------------- SYMBOLS --------------------------

	.type		.nv.reservedSmem.offset0,@object
	.size		.nv.reservedSmem.offset0,0x4
	.type		.nv.reservedSmem.cap,@object
	.size		.nv.reservedSmem.cap,0x4
